//
// Generated by NVIDIA NVVM Compiler
//
// Compiler Build ID: CL-36424714
// Cuda compilation tools, release 13.0, V13.0.88
// Based on NVVM 20.0.0
//

.version 9.0
.target sm_100
.address_size 64

	// .globl	_Z8vec_diffPdS_j

.visible .entry _Z8vec_diffPdS_j(
	.param .u64 .ptr .align 1 _Z8vec_diffPdS_j_param_0,
	.param .u64 .ptr .align 1 _Z8vec_diffPdS_j_param_1,
	.param .u32 _Z8vec_diffPdS_j_param_2
)
{
	.reg .pred 	%p<3>;
	.reg .b32 	%r<11>;
	.reg .b64 	%rd<8>;
	.reg .b64 	%fd<4>;

	ld.param.u64 	%rd3, [_Z8vec_diffPdS_j_param_0];
	ld.param.u64 	%rd4, [_Z8vec_diffPdS_j_param_1];
	ld.param.u32 	%r6, [_Z8vec_diffPdS_j_param_2];
	mov.u32 	%r1, %ntid.x;
	mov.u32 	%r7, %ctaid.x;
	mov.u32 	%r8, %tid.x;
	mad.lo.s32 	%r10, %r1, %r7, %r8;
	setp.ge.u32 	%p1, %r10, %r6;
	@%p1 bra 	$L__BB0_3;
	mov.u32 	%r9, %nctaid.x;
	mul.lo.s32 	%r3, %r1, %r9;
	cvta.to.global.u64 	%rd1, %rd4;
	cvta.to.global.u64 	%rd2, %rd3;
$L__BB0_2:
	mul.wide.u32 	%rd5, %r10, 8;
	add.s64 	%rd6, %rd1, %rd5;
	ld.global.f64 	%fd1, [%rd6];
	add.s64 	%rd7, %rd2, %rd5;
	ld.global.f64 	%fd2, [%rd7];
	sub.f64 	%fd3, %fd2, %fd1;
	st.global.f64 	[%rd7], %fd3;
	add.s32 	%r10, %r10, %r3;
	setp.lt.u32 	%p2, %r10, %r6;
	@%p2 bra 	$L__BB0_2;
$L__BB0_3:
	ret;

}


// ===== COMPILED SASS (sm_100) =====

	.target	sm_100

	.elftype	@"ET_EXEC"


//--------------------- .note.nv.tkinfo           --------------------------
	.section	.note.nv.tkinfo,"",@"SHT_NOTE"
	.sectionflags	@"SHF_NOTE_NV_TKINFO"
	.tkinfo
        /*0018*/ 	.word	0x00000002
        /*0030*/ 	.string	""
        /*0030*/ 	.string	"ptxas"
        /*0030*/ 	.string	"Cuda compilation tools, release 13.0, V13.0.88"
        /*0030*/ 	.string	"Build cuda_13.0.r13.0/compiler.36424714_0"
        /*0030*/ 	.string	"-arch sm_100 -m 64 "



//--------------------- .note.nv.cuinfo           --------------------------
	.section	.note.nv.cuinfo,"",@"SHT_NOTE"
	.sectionflags	@"SHF_NOTE_NV_CUINFO"
        /*0018*/ 	.short	0x0002
        /*001a*/ 	.short	0x0064
        /*001c*/ 	.short	0x0082
	.zero		2


//--------------------- .nv.info                  --------------------------
	.section	.nv.info,"",@"SHT_CUDA_INFO"
	.align	4


	//----- nvinfo : EIATTR_REGCOUNT
	.align		4
        /*0000*/ 	.byte	0x04, 0x2f
        /*0002*/ 	.short	(.L_1 - .L_0)
	.align		4
.L_0:
        /*0004*/ 	.word	index@(_Z8vec_diffPdS_j)
        /*0008*/ 	.word	0x0000000e


	//----- nvinfo : EIATTR_FRAME_SIZE
	.align		4
.L_1:
        /*000c*/ 	.byte	0x04, 0x11
        /*000e*/ 	.short	(.L_3 - .L_2)
	.align		4
.L_2:
        /*0010*/ 	.word	index@(_Z8vec_diffPdS_j)
        /*0014*/ 	.word	0x00000000


	//----- nvinfo : EIATTR_MIN_STACK_SIZE
	.align		4
.L_3:
        /*0018*/ 	.byte	0x04, 0x12
        /*001a*/ 	.short	(.L_5 - .L_4)
	.align		4
.L_4:
        /*001c*/ 	.word	index@(_Z8vec_diffPdS_j)
        /*0020*/ 	.word	0x00000000
.L_5:


//--------------------- .nv.compat                --------------------------
	.section	.nv.compat,"",@"SHT_CUDA_COMPAT_INFO"
	.align	4
        /*0000*/ 	.byte	0x02, 0x09, 0x00, 0x00, 0x02, 0x02, 0x01, 0x00, 0x02, 0x05, 0x05, 0x00, 0x03, 0x07, 0x01, 0x01
        /*0010*/ 	.byte	0x02, 0x03, 0x00, 0x00, 0x02, 0x06, 0x01, 0x00, 0x04, 0x0b, 0x08, 0x00, 0x01, 0x00, 0x00, 0x00
        /*0020*/ 	.byte	0x00, 0x00, 0x00, 0x00


//--------------------- .nv.info._Z8vec_diffPdS_j --------------------------
	.section	.nv.info._Z8vec_diffPdS_j,"",@"SHT_CUDA_INFO"
	.sectionflags	@""
	.align	4


	//----- nvinfo : EIATTR_CUDA_API_VERSION
	.align		4
        /*0000*/ 	.byte	0x04, 0x37
        /*0002*/ 	.short	(.L_7 - .L_6)
.L_6:
        /*0004*/ 	.word	0x00000082


	//----- nvinfo : EIATTR_KPARAM_INFO
	.align		4
.L_7:
        /*0008*/ 	.byte	0x04, 0x17
        /*000a*/ 	.short	(.L_9 - .L_8)
.L_8:
        /*000c*/ 	.word	0x00000000
        /*0010*/ 	.short	0x0002
        /*0012*/ 	.short	0x0010
        /*0014*/ 	.byte	0x00, 0xf0, 0x11, 0x00


	//----- nvinfo : EIATTR_KPARAM_INFO
	.align		4
.L_9:
        /*0018*/ 	.byte	0x04, 0x17
        /*001a*/ 	.short	(.L_11 - .L_10)
.L_10:
        /*001c*/ 	.word	0x00000000
        /*0020*/ 	.short	0x0001
        /*0022*/ 	.short	0x0008
        /*0024*/ 	.byte	0x00, 0xf5, 0x21, 0x00


	//----- nvinfo : EIATTR_KPARAM_INFO
	.align		4
.L_11:
        /*0028*/ 	.byte	0x04, 0x17
        /*002a*/ 	.short	(.L_13 - .L_12)
.L_12:
        /*002c*/ 	.word	0x00000000
        /*0030*/ 	.short	0x0000
        /*0032*/ 	.short	0x0000
        /*0034*/ 	.byte	0x00, 0xf5, 0x21, 0x00


	//----- nvinfo : EIATTR_SPARSE_MMA_MASK
	.align		4
.L_13:
        /*0038*/ 	.byte	0x03, 0x50
        /*003a*/ 	.short	0x0000


	//----- nvinfo : EIATTR_MAXREG_COUNT
	.align		4
        /*003c*/ 	.byte	0x03, 0x1b
        /*003e*/ 	.short	0x00ff


	//----- nvinfo : EIATTR_MERCURY_ISA_VERSION
	.align		4
        /*0040*/ 	.byte	0x03, 0x5f
        /*0042*/ 	.short	0x0101


	//----- nvinfo : EIATTR_VRC_CTA_INIT_COUNT
	.align		4
        /*0044*/ 	.byte	0x02, 0x4a
	.zero		1
	.zero		1


	//----- nvinfo : EIATTR_EXIT_INSTR_OFFSETS
	.align		4
        /*0048*/ 	.byte	0x04, 0x1c
        /*004a*/ 	.short	(.L_15 - .L_14)


	//   ....[0]....
.L_14:
        /*004c*/ 	.word	0x00000070


	//   ....[1]....
        /*0050*/ 	.word	0x00000160


	//----- nvinfo : EIATTR_CRS_STACK_SIZE
	.align		4
.L_15:
        /*0054*/ 	.byte	0x04, 0x1e
        /*0056*/ 	.short	(.L_17 - .L_16)
.L_16:
        /*0058*/ 	.word	0x00000000


	//----- nvinfo : EIATTR_CBANK_PARAM_SIZE
	.align		4
.L_17:
        /*005c*/ 	.byte	0x03, 0x19
        /*005e*/ 	.short	0x0014


	//----- nvinfo : EIATTR_PARAM_CBANK
	.align		4
        /*0060*/ 	.byte	0x04, 0x0a
        /*0062*/ 	.short	(.L_19 - .L_18)
	.align		4
.L_18:
        /*0064*/ 	.word	index@(.nv.constant0._Z8vec_diffPdS_j)
        /*0068*/ 	.short	0x0380
        /*006a*/ 	.short	0x0014


	//----- nvinfo : EIATTR_SW_WAR
	.align		4
.L_19:
        /*006c*/ 	.byte	0x04, 0x36
        /*006e*/ 	.short	(.L_21 - .L_20)
.L_20:
        /*0070*/ 	.word	0x00000008
.L_21:


//--------------------- .nv.callgraph             --------------------------
	.section	.nv.callgraph,"",@"SHT_CUDA_CALLGRAPH"
	.align	4
	.sectionentsize	8
	.align		4
        /*0000*/ 	.word	0x00000000
	.align		4
        /*0004*/ 	.word	0xffffffff
	.align		4
        /*0008*/ 	.word	0x00000000
	.align		4
        /*000c*/ 	.word	0xfffffffe
	.align		4
        /*0010*/ 	.word	0x00000000
	.align		4
        /*0014*/ 	.word	0xfffffffd
	.align		4
        /*0018*/ 	.word	0x00000000
	.align		4
        /*001c*/ 	.word	0xfffffffc


//--------------------- .text._Z8vec_diffPdS_j    --------------------------
	.section	.text._Z8vec_diffPdS_j,"ax",@progbits
	.align	128
        .global         _Z8vec_diffPdS_j
        .type           _Z8vec_diffPdS_j,@function
        .size           _Z8vec_diffPdS_j,(.L_x_2 - _Z8vec_diffPdS_j)
        .other          _Z8vec_diffPdS_j,@"STO_CUDA_ENTRY STV_DEFAULT"
_Z8vec_diffPdS_j:
.text._Z8vec_diffPdS_j:
[----:B------:R-:W-:Y:S01]  /*0000*/  LDC R1, c[0x0][0x37c] ;  /* 0x0000df00ff017b82 */ /* 0x000fe20000000800 */
[----:B------:R-:W0:Y:S01]  /*0010*/  S2R R0, SR_CTAID.X ;  /* 0x0000000000007919 */ /* 0x000e220000002500 */
[----:B------:R-:W0:Y:S01]  /*0020*/  LDCU UR4, c[0x0][0x360] ;  /* 0x00006c00ff0477ac */ /* 0x000e220008000800 */
[----:B------:R-:W0:Y:S01]  /*0030*/  S2R R3, SR_TID.X ;  /* 0x0000000000037919 */ /* 0x000e220000002100 */
[----:B------:R-:W1:Y:S01]  /*0040*/  LDCU UR8, c[0x0][0x390] ;  /* 0x00007200ff0877ac */ /* 0x000e620008000800 */
[----:B0-----:R-:W-:-:S05]  /*0050*/  IMAD R0, R0, UR4, R3 ;  /* 0x0000000400007c24 */ /* 0x001fca000f8e0203 */
[----:B-1----:R-:W-:-:S13]  /*0060*/  ISETP.GE.U32.AND P0, PT, R0, UR8, PT ;  /* 0x0000000800007c0c */ /* 0x002fda000bf06070 */
[----:B------:R-:W-:Y:S05]  /*0070*/  @P0 EXIT ;  /* 0x000000000000094d */ /* 0x000fea0003800000 */
[----:B------:R-:W0:Y:S01]  /*0080*/  LDC.64 R10, c[0x0][0x380] ;  /* 0x0000e000ff0a7b82 */ /* 0x000e220000000a00 */
[----:B------:R-:W1:Y:S01]  /*0090*/  LDCU UR5, c[0x0][0x370] ;  /* 0x00006e00ff0577ac */ /* 0x000e620008000800 */
[----:B------:R-:W2:Y:S06]  /*00a0*/  LDCU.64 UR6, c[0x0][0x358] ;  /* 0x00006b00ff0677ac */ /* 0x000eac0008000a00 */
[----:B------:R-:W3:Y:S01]  /*00b0*/  LDC.64 R8, c[0x0][0x388] ;  /* 0x0000e200ff087b82 */ /* 0x000ee20000000a00 */
[----:B-1----:R-:W-:-:S12]  /*00c0*/  UIMAD UR4, UR4, UR5, URZ ;  /* 0x00000005040472a4 */ /* 0x002fd8000f8e02ff */
.L_x_0:
[----:B---3--:R-:W-:-:S04]  /*00d0*/  IMAD.WIDE.U32 R2, R0, 0x8, R8 ;  /* 0x0000000800027825 */ /* 0x008fc800078e0008 */
[C---:B01----:R-:W-:Y:S02]  /*00e0*/  IMAD.WIDE.U32 R4, R0.reuse, 0x8, R10 ;  /* 0x0000000800047825 */ /* 0x043fe400078e000a */
[----:B--2---:R-:W2:Y:S04]  /*00f0*/  LDG.E.64 R2, desc[UR6][R2.64] ;  /* 0x0000000602027981 */ /* 0x004ea8000c1e1b00 */
[----:B------:R-:W2:Y:S01]  /*0100*/  LDG.E.64 R6, desc[UR6][R4.64] ;  /* 0x0000000604067981 */ /* 0x000ea2000c1e1b00 */
[----:B------:R-:W-:-:S04]  /*0110*/  IADD3 R0, PT, PT, R0, UR4, RZ ;  /* 0x0000000400007c10 */ /* 0x000fc8000fffe0ff */
[----:B------:R-:W-:Y:S01]  /*0120*/  ISETP.GE.U32.AND P0, PT, R0, UR8, PT ;  /* 0x0000000800007c0c */ /* 0x000fe2000bf06070 */
[----:B--2---:R-:W-:-:S07]  /*0130*/  DADD R6, -R2, R6 ;  /* 0x0000000002067229 */ /* 0x004fce0000000106 */
[----:B------:R1:W-:Y:S05]  /*0140*/  STG.E.64 desc[UR6][R4.64], R6 ;  /* 0x0000000604007986 */ /* 0x0003ea000c101b06 */
[----:B------:R-:W-:Y:S05]  /*0150*/  @!P0 BRA `(.L_x_0) ;  /* 0xfffffffc00dc8947 */ /* 0x000fea000383ffff */
[----:B------:R-:W-:Y:S05]  /*0160*/  EXIT ;  /* 0x000000000000794d */ /* 0x000fea0003800000 */
.L_x_1:
[----:B------:R-:W-:-:S00]  /*0170*/  BRA `(.L_x_1) ;  /* 0xfffffffc00fc7947 */ /* 0x000fc0000383ffff */
[----:B------:R-:W-:-:S00]  /*0180*/  NOP ;  /* 0x0000000000007918 */ /* 0x000fc00000000000 */
[----:B------:R-:W-:-:S00]  /*0190*/  NOP ;  /* 0x0000000000007918 */ /* 0x000fc00000000000 */
[----:B------:R-:W-:-:S00]  /*01a0*/  NOP ;  /* 0x0000000000007918 */ /* 0x000fc00000000000 */
[----:B------:R-:W-:-:S00]  /*01b0*/  NOP ;  /* 0x0000000000007918 */ /* 0x000fc00000000000 */
[----:B------:R-:W-:-:S00]  /*01c0*/  NOP ;  /* 0x0000000000007918 */ /* 0x000fc00000000000 */
[----:B------:R-:W-:-:S00]  /*01d0*/  NOP ;  /* 0x0000000000007918 */ /* 0x000fc00000000000 */
[----:B------:R-:W-:-:S00]  /*01e0*/  NOP ;  /* 0x0000000000007918 */ /* 0x000fc00000000000 */
[----:B------:R-:W-:-:S00]  /*01f0*/  NOP ;  /* 0x0000000000007918 */ /* 0x000fc00000000000 */
.L_x_2:


//--------------------- .nv.shared.reserved.0     --------------------------
	.section	.nv.shared.reserved.0,"aw",@nobits
	.weak		__nv_reservedSMEM_offset_0_alias
	.size		__nv_reservedSMEM_offset_0_alias, 0, 64
	.other		__nv_reservedSMEM_offset_0_alias,@"STO_CUDA_RESERVED_SHARED STV_DEFAULT"
__nv_reservedSMEM_offset_0_alias:
	.zero		0
	.zero		64


//--------------------- .nv.constant0._Z8vec_diffPdS_j --------------------------
	.section	.nv.constant0._Z8vec_diffPdS_j,"a",@progbits
	.sectionflags	@""
	.align	4
.nv.constant0._Z8vec_diffPdS_j:
	.zero		916


//--------------------- SYMBOLS --------------------------

	.type		.nv.reservedSmem.offset0,@object
	.size		.nv.reservedSmem.offset0,0x4
